	.headerflags	@"EF_CUDA_TEXMODE_UNIFIED EF_CUDA_64BIT_ADDRESS EF_CUDA_ACCELERATORS EF_CUDA_SM90 EF_CUDA_VIRTUAL_SM(EF_CUDA_SM90)"
	.elftype	@"ET_EXEC"


//--------------------- .nv.info                  --------------------------
	.section	.nv.info,"",@"SHT_CUDA_INFO"
	.align	4


	//----- nvinfo : EIATTR_REGCOUNT
	.align		4
        /*0000*/ 	.byte	0x04, 0x2f
        /*0002*/ 	.short	(.L_3 - .L_2)
	.align		4
.L_2:
        /*0004*/ 	.word	index@(triton_poi_fused__native_batch_norm_legit_no_training_convolution_relu_45)
        /*0008*/ 	.word	0x0000001a


	//----- nvinfo : EIATTR_MIN_STACK_SIZE
	.align		4
.L_3:
        /*000c*/ 	.byte	0x04, 0x12
        /*000e*/ 	.short	(.L_5 - .L_4)
	.align		4
.L_4:
        /*0010*/ 	.word	index@(triton_poi_fused__native_batch_norm_legit_no_training_convolution_relu_45)
        /*0014*/ 	.word	0x00000000


	//----- nvinfo : EIATTR_FRAME_SIZE
	.align		4
.L_5:
        /*0018*/ 	.byte	0x04, 0x11
        /*001a*/ 	.short	(.L_7 - .L_6)
	.align		4
.L_6:
        /*001c*/ 	.word	index@(triton_poi_fused__native_batch_norm_legit_no_training_convolution_relu_45)
        /*0020*/ 	.word	0x00000000


	//----- nvinfo : EIATTR_MIN_STACK_SIZE
	.align		4
.L_7:
        /*0024*/ 	.byte	0x04, 0x12
        /*0026*/ 	.short	(.L_9 - .L_8)
	.align		4
.L_8:
        /*0028*/ 	.word	index@(triton_poi_fused__native_batch_norm_legit_no_training_convolution_relu_45)
        /*002c*/ 	.word	0x00000000
.L_9:


//--------------------- .nv.info.triton_poi_fused__native_batch_norm_legit_no_training_convolution_relu_45 --------------------------
	.section	.nv.info.triton_poi_fused__native_batch_norm_legit_no_training_convolution_relu_45,"",@"SHT_CUDA_INFO"
	.sectionflags	@""
	.align	4


	//----- nvinfo : EIATTR_CUDA_API_VERSION
	.align		4
        /*0000*/ 	.byte	0x04, 0x37
        /*0002*/ 	.short	(.L_11 - .L_10)
.L_10:
        /*0004*/ 	.word	0x0000007c


	//----- nvinfo : EIATTR_KPARAM_INFO
	.align		4
.L_11:
        /*0008*/ 	.byte	0x04, 0x17
        /*000a*/ 	.short	(.L_13 - .L_12)
.L_12:
        /*000c*/ 	.word	0x00000000
        /*0010*/ 	.short	0x0007
        /*0012*/ 	.short	0x0038
        /*0014*/ 	.byte	0x00, 0xf0, 0x11, 0x00


	//----- nvinfo : EIATTR_KPARAM_INFO
	.align		4
.L_13:
        /*0018*/ 	.byte	0x04, 0x17
        /*001a*/ 	.short	(.L_15 - .L_14)
.L_14:
        /*001c*/ 	.word	0x00000000
        /*0020*/ 	.short	0x0006
        /*0022*/ 	.short	0x0030
        /*0024*/ 	.byte	0x00, 0xf4, 0x21, 0x00


	//----- nvinfo : EIATTR_KPARAM_INFO
	.align		4
.L_15:
        /*0028*/ 	.byte	0x04, 0x17
        /*002a*/ 	.short	(.L_17 - .L_16)
.L_16:
        /*002c*/ 	.word	0x00000000
        /*0030*/ 	.short	0x0005
        /*0032*/ 	.short	0x0028
        /*0034*/ 	.byte	0x00, 0xf4, 0x21, 0x00


	//----- nvinfo : EIATTR_KPARAM_INFO
	.align		4
.L_17:
        /*0038*/ 	.byte	0x04, 0x17
        /*003a*/ 	.short	(.L_19 - .L_18)
.L_18:
        /*003c*/ 	.word	0x00000000
        /*0040*/ 	.short	0x0004
        /*0042*/ 	.short	0x0020
        /*0044*/ 	.byte	0x00, 0xf4, 0x21, 0x00


	//----- nvinfo : EIATTR_KPARAM_INFO
	.align		4
.L_19:
        /*0048*/ 	.byte	0x04, 0x17
        /*004a*/ 	.short	(.L_21 - .L_20)
.L_20:
        /*004c*/ 	.word	0x00000000
        /*0050*/ 	.short	0x0003
        /*0052*/ 	.short	0x0018
        /*0054*/ 	.byte	0x00, 0xf4, 0x21, 0x00


	//----- nvinfo : EIATTR_KPARAM_INFO
	.align		4
.L_21:
        /*0058*/ 	.byte	0x04, 0x17
        /*005a*/ 	.short	(.L_23 - .L_22)
.L_22:
        /*005c*/ 	.word	0x00000000
        /*0060*/ 	.short	0x0002
        /*0062*/ 	.short	0x0010
        /*0064*/ 	.byte	0x00, 0xf4, 0x21, 0x00


	//----- nvinfo : EIATTR_KPARAM_INFO
	.align		4
.L_23:
        /*0068*/ 	.byte	0x04, 0x17
        /*006a*/ 	.short	(.L_25 - .L_24)
.L_24:
        /*006c*/ 	.word	0x00000000
        /*0070*/ 	.short	0x0001
        /*0072*/ 	.short	0x0008
        /*0074*/ 	.byte	0x00, 0xf4, 0x21, 0x00


	//----- nvinfo : EIATTR_KPARAM_INFO
	.align		4
.L_25:
        /*0078*/ 	.byte	0x04, 0x17
        /*007a*/ 	.short	(.L_27 - .L_26)
.L_26:
        /*007c*/ 	.word	0x00000000
        /*0080*/ 	.short	0x0000
        /*0082*/ 	.short	0x0000
        /*0084*/ 	.byte	0x00, 0xf4, 0x21, 0x00


	//----- nvinfo : EIATTR_SPARSE_MMA_MASK
	.align		4
.L_27:
        /*0088*/ 	.byte	0x03, 0x50
        /*008a*/ 	.short	0x0000


	//----- nvinfo : EIATTR_MAXREG_COUNT
	.align		4
        /*008c*/ 	.byte	0x03, 0x1b
        /*008e*/ 	.short	0x00ff


	//----- nvinfo : EIATTR_EXIT_INSTR_OFFSETS
	.align		4
        /*0090*/ 	.byte	0x04, 0x1c
        /*0092*/ 	.short	(.L_29 - .L_28)


	//   ....[0]....
.L_28:
        /*0094*/ 	.word	0x00000470


	//----- nvinfo : EIATTR_REQNTID
	.align		4
.L_29:
        /*0098*/ 	.byte	0x04, 0x10
        /*009a*/ 	.short	(.L_31 - .L_30)
.L_30:
        /*009c*/ 	.word	0x00000080
        /*00a0*/ 	.word	0x00000001
        /*00a4*/ 	.word	0x00000001


	//----- nvinfo : EIATTR_CBANK_PARAM_SIZE
	.align		4
.L_31:
        /*00a8*/ 	.byte	0x03, 0x19
        /*00aa*/ 	.short	0x003c


	//----- nvinfo : EIATTR_PARAM_CBANK
	.align		4
        /*00ac*/ 	.byte	0x04, 0x0a
        /*00ae*/ 	.short	(.L_33 - .L_32)
	.align		4
.L_32:
        /*00b0*/ 	.word	index@(.nv.constant0.triton_poi_fused__native_batch_norm_legit_no_training_convolution_relu_45)
        /*00b4*/ 	.short	0x0210
        /*00b6*/ 	.short	0x003c


	//----- nvinfo : EIATTR_SW_WAR
	.align		4
.L_33:
        /*00b8*/ 	.byte	0x04, 0x36
        /*00ba*/ 	.short	(.L_35 - .L_34)
.L_34:
        /*00bc*/ 	.word	0x00000008
.L_35:


//--------------------- .nv.callgraph             --------------------------
	.section	.nv.callgraph,"",@"SHT_CUDA_CALLGRAPH"
	.align	4
	.sectionentsize	8
	.align		4
        /*0000*/ 	.word	0x00000000
	.align		4
        /*0004*/ 	.word	0xffffffff
	.align		4
        /*0008*/ 	.word	0x00000000
	.align		4
        /*000c*/ 	.word	0xfffffffe
	.align		4
        /*0010*/ 	.word	0x00000000
	.align		4
        /*0014*/ 	.word	0xfffffffd
	.align		4
        /*0018*/ 	.word	0x00000000
	.align		4
        /*001c*/ 	.word	0xfffffffc


//--------------------- .nv.constant4             --------------------------
	.section	.nv.constant4,"a",@progbits
	.align	8
	.align		8
.nv.constant4:
        /*0000*/ 	.dword	_$_str
	.align		8
        /*0008*/ 	.dword	_$_str_$_2


//--------------------- .text.triton_poi_fused__native_batch_norm_legit_no_training_convolution_relu_45 --------------------------
	.section	.text.triton_poi_fused__native_batch_norm_legit_no_training_convolution_relu_45,"ax",@progbits
	.align	128
        .global         triton_poi_fused__native_batch_norm_legit_no_training_convolution_relu_45
        .type           triton_poi_fused__native_batch_norm_legit_no_training_convolution_relu_45,@function
        .size           triton_poi_fused__native_batch_norm_legit_no_training_convolution_relu_45,(.L_x_1 - triton_poi_fused__native_batch_norm_legit_no_training_convolution_relu_45)
        .other          triton_poi_fused__native_batch_norm_legit_no_training_convolution_relu_45,@"STO_CUDA_ENTRY STV_DEFAULT"
triton_poi_fused__native_batch_norm_legit_no_training_convolution_relu_45:
.text.triton_poi_fused__native_batch_norm_legit_no_training_convolution_relu_45:
[----:B------:R-:W-:Y:S01]  /*0000*/  LDC R1, c[0x0][0x28] ;  /* 0x00000a00ff017b82 */ /* 0x000fe20000000800 */
[----:B------:R-:W1:Y:S07]  /*0010*/  S2R R0, SR_TID.X ;  /* 0x0000000000007919 */ /* 0x000e6e0000002100 */
[----:B------:R-:W2:Y:S01]  /*0020*/  LDC.64 R20, c[0x0][0x228] ;  /* 0x00008a00ff147b82 */ /* 0x000ea20000000a00 */
[----:B------:R-:W-:Y:S01]  /*0030*/  ULDC.64 UR4, c[0x0][0x208] ;  /* 0x0000820000047ab9 */ /* 0x000fe20000000a00 */
[----:B------:R-:W3:Y:S06]  /*0040*/  S2R R5, SR_CTAID.X ;  /* 0x0000000000057919 */ /* 0x000eec0000002500 */
[----:B------:R-:W4:Y:S08]  /*0050*/  LDC.64 R16, c[0x0][0x218] ;  /* 0x00008600ff107b82 */ /* 0x000f300000000a00 */
[----:B------:R-:W5:Y:S08]  /*0060*/  LDC.64 R18, c[0x0][0x220] ;  /* 0x00008800ff127b82 */ /* 0x000f700000000a00 */
[----:B------:R-:W5:Y:S01]  /*0070*/  LDC.64 R12, c[0x0][0x230] ;  /* 0x00008c00ff0c7b82 */ /* 0x000f620000000a00 */
[----:B-1----:R-:W-:-:S07]  /*0080*/  SHF.L.U32 R0, R0, 0x2, RZ ;  /* 0x0000000200007819 */ /* 0x002fce00000006ff */
[----:B------:R-:W1:Y:S01]  /*0090*/  LDC.64 R8, c[0x0][0x238] ;  /* 0x00008e00ff087b82 */ /* 0x000e620000000a00 */
[----:B---3--:R-:W-:Y:S02]  /*00a0*/  SHF.R.S32.HI R3, RZ, 0x16, R5 ;  /* 0x00000016ff037819 */ /* 0x008fe40000011405 */
[----:B------:R-:W-:Y:S02]  /*00b0*/  LOP3.LUT R0, R0, 0x1fc, RZ, 0xc0, !PT ;  /* 0x000001fc00007812 */ /* 0x000fe400078ec0ff */
[----:B------:R-:W-:Y:S02]  /*00c0*/  SGXT R3, R3, 0x1 ;  /* 0x000000010303781a */ /* 0x000fe40000000200 */
[----:B------:R-:W-:-:S04]  /*00d0*/  LEA R0, R5, R0, 0x9 ;  /* 0x0000000005007211 */ /* 0x000fc800078e48ff */
[----:B------:R-:W-:-:S04]  /*00e0*/  LEA.HI R3, R3, R0, RZ, 0x8 ;  /* 0x0000000003037211 */ /* 0x000fc800078f40ff */
[----:B------:R-:W-:-:S04]  /*00f0*/  SHF.R.S32.HI R3, RZ, 0x8, R3 ;  /* 0x00000008ff037819 */ /* 0x000fc80000011403 */
[----:B------:R-:W-:-:S04]  /*0100*/  LEA.HI R2, R3, R3, RZ, 0x6 ;  /* 0x0000000303027211 */ /* 0x000fc800078f30ff */
[----:B------:R-:W-:-:S04]  /*0110*/  LOP3.LUT R2, R2, 0xffffffc0, RZ, 0xc0, !PT ;  /* 0xffffffc002027812 */ /* 0x000fc800078ec0ff */
[----:B------:R-:W-:Y:S02]  /*0120*/  IADD3 R15, R3, -R2, RZ ;  /* 0x80000002030f7210 */ /* 0x000fe40007ffe0ff */
[----:B------:R-:W3:Y:S03]  /*0130*/  LDC.64 R2, c[0x0][0x210] ;  /* 0x00008400ff027b82 */ /* 0x000ee60000000a00 */
[----:B--2---:R-:W-:-:S05]  /*0140*/  IMAD.WIDE R20, R15, 0x4, R20 ;  /* 0x000000040f147825 */ /* 0x004fca00078e0214 */
[----:B------:R2:W2:Y:S01]  /*0150*/  LDG.E.EL R10, desc[UR4][R20.64] ;  /* 0x00000004140a7981 */ /* 0x0004a2000c2e1900 */
[----:B----4-:R-:W-:-:S04]  /*0160*/  IMAD.WIDE R16, R15, 0x4, R16 ;  /* 0x000000040f107825 */ /* 0x010fc800078e0210 */
[----:B-----5:R-:W-:Y:S01]  /*0170*/  IMAD.WIDE R18, R15, 0x4, R18 ;  /* 0x000000040f127825 */ /* 0x020fe200078e0212 */
[----:B------:R4:W5:Y:S04]  /*0180*/  LDG.E.EL R11, desc[UR4][R16.64] ;  /* 0x00000004100b7981 */ /* 0x000968000c2e1900 */
[----:B------:R-:W5:Y:S01]  /*0190*/  LDG.E.EL R14, desc[UR4][R18.64] ;  /* 0x00000004120e7981 */ /* 0x000f62000c2e1900 */
[----:B---3--:R-:W-:-:S05]  /*01a0*/  IMAD.WIDE R2, R0, 0x4, R2 ;  /* 0x0000000400027825 */ /* 0x008fca00078e0202 */
[----:B------:R-:W5:Y:S01]  /*01b0*/  LDG.E.128 R4, desc[UR4][R2.64] ;  /* 0x0000000402047981 */ /* 0x000f62000c1e1d00 */
[----:B0-2---:R-:W-:-:S04]  /*01c0*/  IMAD.WIDE R20, R15, 0x4, R12 ;  /* 0x000000040f147825 */ /* 0x005fc800078e020c */
[----:B-1----:R-:W-:Y:S01]  /*01d0*/  IMAD.WIDE R22, R15, 0x4, R8 ;  /* 0x000000040f167825 */ /* 0x002fe200078e0208 */
[----:B------:R-:W2:Y:S01]  /*01e0*/  LDG.E.EL R12, desc[UR4][R20.64] ;  /* 0x00000004140c7981 */ /* 0x000ea2000c2e1900 */
[----:B----4-:R-:W-:Y:S01]  /*01f0*/  HFMA2.MMA R16, -RZ, RZ, 1.625, 0 ;  /* 0x3e800000ff107435 */ /* 0x010fe200000001ff */
[----:B------:R-:W0:Y:S02]  /*0200*/  LDC.64 R8, c[0x0][0x240] ;  /* 0x00009000ff087b82 */ /* 0x000e240000000a00 */
[----:B------:R-:W2:Y:S01]  /*0210*/  LDG.E.EL R13, desc[UR4][R22.64] ;  /* 0x00000004160d7981 */ /* 0x000ea2000c2e1900 */
[----:B------:R-:W-:-:S04]  /*0220*/  FADD R10, R10, 9.9999997473787516356e-06 ;  /* 0x3727c5ac0a0a7421 */ /* 0x000fc80000000000 */
[----:B------:R-:W1:Y:S02]  /*0230*/  MUFU.SQRT R15, R10 ;  /* 0x0000000a000f7308 */ /* 0x000e640000002000 */
[C---:B-1----:R-:W-:Y:S02]  /*0240*/  FSETP.GT.AND P0, PT, R15.reuse, 8.50705917302346158658e+37, PT ;  /* 0x7e8000000f00780b */ /* 0x042fe40003f04000 */
[----:B------:R-:W-:-:S11]  /*0250*/  FSETP.GEU.AND P1, PT, R15, 1.175494350822287508e-38, PT ;  /* 0x008000000f00780b */ /* 0x000fd60003f2e000 */
[----:B------:R-:W-:-:S04]  /*0260*/  @P0 FMUL R15, R15, 0.25 ;  /* 0x3e8000000f0f0820 */ /* 0x000fc80000400000 */
[----:B------:R-:W-:-:S06]  /*0270*/  @!P1 FMUL R15, R15, 16777216 ;  /* 0x4b8000000f0f9820 */ /* 0x000fcc0000400000 */
[----:B------:R-:W1:Y:S01]  /*0280*/  MUFU.RCP R15, R15 ;  /* 0x0000000f000f7308 */ /* 0x000e620000001000 */
[----:B------:R-:W-:Y:S01]  /*0290*/  FSEL R16, R16, 1, P0 ;  /* 0x3f80000010107808 */ /* 0x000fe20000000000 */
[--C-:B-----5:R-:W-:Y:S01]  /*02a0*/  FADD R4, R4, R11.reuse ;  /* 0x0000000b04047221 */ /* 0x120fe20000000000 */
[--C-:B------:R-:W-:Y:S01]  /*02b0*/  FADD R5, R5, R11.reuse ;  /* 0x0000000b05057221 */ /* 0x100fe20000000000 */
[--C-:B------:R-:W-:Y:S02]  /*02c0*/  FADD R6, R6, R11.reuse ;  /* 0x0000000b06067221 */ /* 0x100fe40000000000 */
[----:B------:R-:W-:Y:S01]  /*02d0*/  @!P1 FMUL R16, R16, 16777216 ;  /* 0x4b80000010109820 */ /* 0x000fe20000400000 */
[----:B------:R-:W-:Y:S01]  /*02e0*/  FADD R7, R7, R11 ;  /* 0x0000000b07077221 */ /* 0x000fe20000000000 */
[C---:B------:R-:W-:Y:S01]  /*02f0*/  FADD R11, -R14.reuse, R4 ;  /* 0x000000040e0b7221 */ /* 0x040fe20000000100 */
[C---:B------:R-:W-:Y:S02]  /*0300*/  FADD R17, -R14.reuse, R6 ;  /* 0x000000060e117221 */ /* 0x040fe40000000100 */
[C---:B------:R-:W-:Y:S01]  /*0310*/  FADD R19, -R14.reuse, R7 ;  /* 0x000000070e137221 */ /* 0x040fe20000000100 */
[----:B-1----:R-:W-:Y:S01]  /*0320*/  FMUL R16, R15, R16 ;  /* 0x000000100f107220 */ /* 0x002fe20000400000 */
[----:B------:R-:W-:-:S03]  /*0330*/  FADD R15, -R14, R5 ;  /* 0x000000050e0f7221 */ /* 0x000fc60000000100 */
[C---:B------:R-:W-:Y:S01]  /*0340*/  FMUL R11, R16.reuse, R11 ;  /* 0x0000000b100b7220 */ /* 0x040fe20000400000 */
[C---:B------:R-:W-:Y:S01]  /*0350*/  FMUL R14, R16.reuse, R15 ;  /* 0x0000000f100e7220 */ /* 0x040fe20000400000 */
[C---:B------:R-:W-:Y:S01]  /*0360*/  FMUL R10, R16.reuse, R17 ;  /* 0x00000011100a7220 */ /* 0x040fe20000400000 */
[----:B------:R-:W-:Y:S01]  /*0370*/  FMUL R16, R16, R19 ;  /* 0x0000001310107220 */ /* 0x000fe20000400000 */
[C-C-:B--2---:R-:W-:Y:S01]  /*0380*/  FFMA R11, R12.reuse, R11, R13.reuse ;  /* 0x0000000b0c0b7223 */ /* 0x144fe2000000000d */
[C-C-:B------:R-:W-:Y:S01]  /*0390*/  FFMA R14, R12.reuse, R14, R13.reuse ;  /* 0x0000000e0c0e7223 */ /* 0x140fe2000000000d */
[C-C-:B------:R-:W-:Y:S01]  /*03a0*/  FFMA R10, R12.reuse, R10, R13.reuse ;  /* 0x0000000a0c0a7223 */ /* 0x140fe2000000000d */
[----:B------:R-:W-:Y:S02]  /*03b0*/  FFMA R16, R12, R16, R13 ;  /* 0x000000100c107223 */ /* 0x000fe4000000000d */
[----:B------:R-:W-:Y:S02]  /*03c0*/  FSETP.GEU.AND P3, PT, R11, RZ, PT ;  /* 0x000000ff0b00720b */ /* 0x000fe40003f6e000 */
[----:B------:R-:W-:-:S02]  /*03d0*/  FSETP.GEU.AND P2, PT, R14, RZ, PT ;  /* 0x000000ff0e00720b */ /* 0x000fc40003f4e000 */
[----:B------:R-:W-:Y:S02]  /*03e0*/  FSETP.GEU.AND P1, PT, R10, RZ, PT ;  /* 0x000000ff0a00720b */ /* 0x000fe40003f2e000 */
[----:B------:R-:W-:Y:S01]  /*03f0*/  FSETP.GEU.AND P0, PT, R16, RZ, PT ;  /* 0x000000ff1000720b */ /* 0x000fe20003f0e000 */
[----:B0-----:R-:W-:Y:S01]  /*0400*/  IMAD.WIDE R12, R0, 0x4, R8 ;  /* 0x00000004000c7825 */ /* 0x001fe200078e0208 */
[----:B------:R-:W-:Y:S02]  /*0410*/  SEL R8, R11, RZ, P3 ;  /* 0x000000ff0b087207 */ /* 0x000fe40001800000 */
[----:B------:R-:W-:Y:S02]  /*0420*/  SEL R9, R14, RZ, P2 ;  /* 0x000000ff0e097207 */ /* 0x000fe40001000000 */
[----:B------:R-:W-:Y:S02]  /*0430*/  SEL R10, R10, RZ, P1 ;  /* 0x000000ff0a0a7207 */ /* 0x000fe40000800000 */
[----:B------:R-:W-:Y:S01]  /*0440*/  SEL R11, R16, RZ, P0 ;  /* 0x000000ff100b7207 */ /* 0x000fe20000000000 */
[----:B------:R-:W-:Y:S04]  /*0450*/  STG.E.128 desc[UR4][R2.64], R4 ;  /* 0x0000000402007986 */ /* 0x000fe8000c101d04 */
[----:B------:R-:W-:Y:S01]  /*0460*/  STG.E.128 desc[UR4][R12.64], R8 ;  /* 0x000000080c007986 */ /* 0x000fe2000c101d04 */
[----:B------:R-:W-:Y:S05]  /*0470*/  EXIT ;  /* 0x000000000000794d */ /* 0x000fea0003800000 */
.L_x_0:
[----:B------:R-:W-:-:S00]  /*0480*/  BRA `(.L_x_0) ;  /* 0xfffffffc00fc7947 */ /* 0x000fc0000383ffff */
[----:B------:R-:W-:-:S00]  /*0490*/  NOP ;  /* 0x0000000000007918 */ /* 0x000fc00000000000 */
        /* <DEDUP_REMOVED lines=14> */
.L_x_1:


//--------------------- .nv.global.init           --------------------------
	.section	.nv.global.init,"aw",@progbits
.nv.global.init:
	.type		_$_str,@object
	.size		_$_str,(_$_str_$_2 - _$_str)
_$_str:
        /*0000*/ 	.byte	0x5f, 0x5f, 0x43, 0x55, 0x44, 0x41, 0x5f, 0x46, 0x54, 0x5a, 0x00
	.type		_$_str_$_2,@object
	.size		_$_str_$_2,(.L_1 - _$_str_$_2)
_$_str_$_2:
        /*000b*/ 	.byte	0x5f, 0x5f, 0x43, 0x55, 0x44, 0x41, 0x5f, 0x50, 0x52, 0x45, 0x43, 0x5f, 0x53, 0x51, 0x52, 0x54
        /*001b*/ 	.byte	0x00
.L_1:


//--------------------- .nv.constant0.triton_poi_fused__native_batch_norm_legit_no_training_convolution_relu_45 --------------------------
	.section	.nv.constant0.triton_poi_fused__native_batch_norm_legit_no_training_convolution_relu_45,"a",@progbits
	.sectionflags	@""
	.align	4
.nv.constant0.triton_poi_fused__native_batch_norm_legit_no_training_convolution_relu_45:
	.zero		588
